	.headerflags	@"EF_CUDA_TEXMODE_UNIFIED EF_CUDA_64BIT_ADDRESS EF_CUDA_ACCELERATORS EF_CUDA_SM90 EF_CUDA_VIRTUAL_SM(EF_CUDA_SM90)"
	.elftype	@"ET_EXEC"


//--------------------- .nv.info                  --------------------------
	.section	.nv.info,"",@"SHT_CUDA_INFO"
	.align	4


	//----- nvinfo : EIATTR_REGCOUNT
	.align		4
        /*0000*/ 	.byte	0x04, 0x2f
        /*0002*/ 	.short	(.L_3 - .L_2)
	.align		4
.L_2:
        /*0004*/ 	.word	index@(triton_poi_fused__native_batch_norm_legit_no_training_add_relu_18)
        /*0008*/ 	.word	0x00000020


	//----- nvinfo : EIATTR_MIN_STACK_SIZE
	.align		4
.L_3:
        /*000c*/ 	.byte	0x04, 0x12
        /*000e*/ 	.short	(.L_5 - .L_4)
	.align		4
.L_4:
        /*0010*/ 	.word	index@(triton_poi_fused__native_batch_norm_legit_no_training_add_relu_18)
        /*0014*/ 	.word	0x00000000


	//----- nvinfo : EIATTR_FRAME_SIZE
	.align		4
.L_5:
        /*0018*/ 	.byte	0x04, 0x11
        /*001a*/ 	.short	(.L_7 - .L_6)
	.align		4
.L_6:
        /*001c*/ 	.word	index@(triton_poi_fused__native_batch_norm_legit_no_training_add_relu_18)
        /*0020*/ 	.word	0x00000000


	//----- nvinfo : EIATTR_MIN_STACK_SIZE
	.align		4
.L_7:
        /*0024*/ 	.byte	0x04, 0x12
        /*0026*/ 	.short	(.L_9 - .L_8)
	.align		4
.L_8:
        /*0028*/ 	.word	index@(triton_poi_fused__native_batch_norm_legit_no_training_add_relu_18)
        /*002c*/ 	.word	0x00000000
.L_9:


//--------------------- .nv.info.triton_poi_fused__native_batch_norm_legit_no_training_add_relu_18 --------------------------
	.section	.nv.info.triton_poi_fused__native_batch_norm_legit_no_training_add_relu_18,"",@"SHT_CUDA_INFO"
	.sectionflags	@""
	.align	4


	//----- nvinfo : EIATTR_CUDA_API_VERSION
	.align		4
        /*0000*/ 	.byte	0x04, 0x37
        /*0002*/ 	.short	(.L_11 - .L_10)
.L_10:
        /*0004*/ 	.word	0x0000007c


	//----- nvinfo : EIATTR_KPARAM_INFO
	.align		4
.L_11:
        /*0008*/ 	.byte	0x04, 0x17
        /*000a*/ 	.short	(.L_13 - .L_12)
.L_12:
        /*000c*/ 	.word	0x00000000
        /*0010*/ 	.short	0x000b
        /*0012*/ 	.short	0x0058
        /*0014*/ 	.byte	0x00, 0xf0, 0x11, 0x00


	//----- nvinfo : EIATTR_KPARAM_INFO
	.align		4
.L_13:
        /*0018*/ 	.byte	0x04, 0x17
        /*001a*/ 	.short	(.L_15 - .L_14)
.L_14:
        /*001c*/ 	.word	0x00000000
        /*0020*/ 	.short	0x000a
        /*0022*/ 	.short	0x0050
        /*0024*/ 	.byte	0x00, 0xf4, 0x21, 0x00


	//----- nvinfo : EIATTR_KPARAM_INFO
	.align		4
.L_15:
        /*0028*/ 	.byte	0x04, 0x17
        /*002a*/ 	.short	(.L_17 - .L_16)
.L_16:
        /*002c*/ 	.word	0x00000000
        /*0030*/ 	.short	0x0009
        /*0032*/ 	.short	0x0048
        /*0034*/ 	.byte	0x00, 0xf4, 0x21, 0x00


	//----- nvinfo : EIATTR_KPARAM_INFO
	.align		4
.L_17:
        /*0038*/ 	.byte	0x04, 0x17
        /*003a*/ 	.short	(.L_19 - .L_18)
.L_18:
        /*003c*/ 	.word	0x00000000
        /*0040*/ 	.short	0x0008
        /*0042*/ 	.short	0x0040
        /*0044*/ 	.byte	0x00, 0xf4, 0x21, 0x00


	//----- nvinfo : EIATTR_KPARAM_INFO
	.align		4
.L_19:
        /*0048*/ 	.byte	0x04, 0x17
        /*004a*/ 	.short	(.L_21 - .L_20)
.L_20:
        /*004c*/ 	.word	0x00000000
        /*0050*/ 	.short	0x0007
        /*0052*/ 	.short	0x0038
        /*0054*/ 	.byte	0x00, 0xf4, 0x21, 0x00


	//----- nvinfo : EIATTR_KPARAM_INFO
	.align		4
.L_21:
        /*0058*/ 	.byte	0x04, 0x17
        /*005a*/ 	.short	(.L_23 - .L_22)
.L_22:
        /*005c*/ 	.word	0x00000000
        /*0060*/ 	.short	0x0006
        /*0062*/ 	.short	0x0030
        /*0064*/ 	.byte	0x00, 0xf4, 0x21, 0x00


	//----- nvinfo : EIATTR_KPARAM_INFO
	.align		4
.L_23:
        /*0068*/ 	.byte	0x04, 0x17
        /*006a*/ 	.short	(.L_25 - .L_24)
.L_24:
        /*006c*/ 	.word	0x00000000
        /*0070*/ 	.short	0x0005
        /*0072*/ 	.short	0x0028
        /*0074*/ 	.byte	0x00, 0xf4, 0x21, 0x00


	//----- nvinfo : EIATTR_KPARAM_INFO
	.align		4
.L_25:
        /*0078*/ 	.byte	0x04, 0x17
        /*007a*/ 	.short	(.L_27 - .L_26)
.L_26:
        /*007c*/ 	.word	0x00000000
        /*0080*/ 	.short	0x0004
        /*0082*/ 	.short	0x0020
        /*0084*/ 	.byte	0x00, 0xf4, 0x21, 0x00


	//----- nvinfo : EIATTR_KPARAM_INFO
	.align		4
.L_27:
        /*0088*/ 	.byte	0x04, 0x17
        /*008a*/ 	.short	(.L_29 - .L_28)
.L_28:
        /*008c*/ 	.word	0x00000000
        /*0090*/ 	.short	0x0003
        /*0092*/ 	.short	0x0018
        /*0094*/ 	.byte	0x00, 0xf4, 0x21, 0x00


	//----- nvinfo : EIATTR_KPARAM_INFO
	.align		4
.L_29:
        /*0098*/ 	.byte	0x04, 0x17
        /*009a*/ 	.short	(.L_31 - .L_30)
.L_30:
        /*009c*/ 	.word	0x00000000
        /*00a0*/ 	.short	0x0002
        /*00a2*/ 	.short	0x0010
        /*00a4*/ 	.byte	0x00, 0xf4, 0x21, 0x00


	//----- nvinfo : EIATTR_KPARAM_INFO
	.align		4
.L_31:
        /*00a8*/ 	.byte	0x04, 0x17
        /*00aa*/ 	.short	(.L_33 - .L_32)
.L_32:
        /*00ac*/ 	.word	0x00000000
        /*00b0*/ 	.short	0x0001
        /*00b2*/ 	.short	0x0008
        /*00b4*/ 	.byte	0x00, 0xf4, 0x21, 0x00


	//----- nvinfo : EIATTR_KPARAM_INFO
	.align		4
.L_33:
        /*00b8*/ 	.byte	0x04, 0x17
        /*00ba*/ 	.short	(.L_35 - .L_34)
.L_34:
        /*00bc*/ 	.word	0x00000000
        /*00c0*/ 	.short	0x0000
        /*00c2*/ 	.short	0x0000
        /*00c4*/ 	.byte	0x00, 0xf4, 0x21, 0x00


	//----- nvinfo : EIATTR_SPARSE_MMA_MASK
	.align		4
.L_35:
        /*00c8*/ 	.byte	0x03, 0x50
        /*00ca*/ 	.short	0x0000


	//----- nvinfo : EIATTR_MAXREG_COUNT
	.align		4
        /*00cc*/ 	.byte	0x03, 0x1b
        /*00ce*/ 	.short	0x00ff


	//----- nvinfo : EIATTR_EXIT_INSTR_OFFSETS
	.align		4
        /*00d0*/ 	.byte	0x04, 0x1c
        /*00d2*/ 	.short	(.L_37 - .L_36)


	//   ....[0]....
.L_36:
        /*00d4*/ 	.word	0x00000680


	//----- nvinfo : EIATTR_REQNTID
	.align		4
.L_37:
        /*00d8*/ 	.byte	0x04, 0x10
        /*00da*/ 	.short	(.L_39 - .L_38)
.L_38:
        /*00dc*/ 	.word	0x00000100
        /*00e0*/ 	.word	0x00000001
        /*00e4*/ 	.word	0x00000001


	//----- nvinfo : EIATTR_CBANK_PARAM_SIZE
	.align		4
.L_39:
        /*00e8*/ 	.byte	0x03, 0x19
        /*00ea*/ 	.short	0x005c


	//----- nvinfo : EIATTR_PARAM_CBANK
	.align		4
        /*00ec*/ 	.byte	0x04, 0x0a
        /*00ee*/ 	.short	(.L_41 - .L_40)
	.align		4
.L_40:
        /*00f0*/ 	.word	index@(.nv.constant0.triton_poi_fused__native_batch_norm_legit_no_training_add_relu_18)
        /*00f4*/ 	.short	0x0210
        /*00f6*/ 	.short	0x005c


	//----- nvinfo : EIATTR_SW_WAR
	.align		4
.L_41:
        /*00f8*/ 	.byte	0x04, 0x36
        /*00fa*/ 	.short	(.L_43 - .L_42)
.L_42:
        /*00fc*/ 	.word	0x00000008
.L_43:


//--------------------- .nv.callgraph             --------------------------
	.section	.nv.callgraph,"",@"SHT_CUDA_CALLGRAPH"
	.align	4
	.sectionentsize	8
	.align		4
        /*0000*/ 	.word	0x00000000
	.align		4
        /*0004*/ 	.word	0xffffffff
	.align		4
        /*0008*/ 	.word	0x00000000
	.align		4
        /*000c*/ 	.word	0xfffffffe
	.align		4
        /*0010*/ 	.word	0x00000000
	.align		4
        /*0014*/ 	.word	0xfffffffd
	.align		4
        /*0018*/ 	.word	0x00000000
	.align		4
        /*001c*/ 	.word	0xfffffffc


//--------------------- .nv.constant4             --------------------------
	.section	.nv.constant4,"a",@progbits
	.align	8
	.align		8
.nv.constant4:
        /*0000*/ 	.dword	_$_str
	.align		8
        /*0008*/ 	.dword	_$_str_$_2


//--------------------- .text.triton_poi_fused__native_batch_norm_legit_no_training_add_relu_18 --------------------------
	.section	.text.triton_poi_fused__native_batch_norm_legit_no_training_add_relu_18,"ax",@progbits
	.align	128
        .global         triton_poi_fused__native_batch_norm_legit_no_training_add_relu_18
        .type           triton_poi_fused__native_batch_norm_legit_no_training_add_relu_18,@function
        .size           triton_poi_fused__native_batch_norm_legit_no_training_add_relu_18,(.L_x_1 - triton_poi_fused__native_batch_norm_legit_no_training_add_relu_18)
        .other          triton_poi_fused__native_batch_norm_legit_no_training_add_relu_18,@"STO_CUDA_ENTRY STV_DEFAULT"
triton_poi_fused__native_batch_norm_legit_no_training_add_relu_18:
.text.triton_poi_fused__native_batch_norm_legit_no_training_add_relu_18:
[----:B------:R-:W-:Y:S01]  /*0000*/  LDC R1, c[0x0][0x28] ;  /* 0x00000a00ff017b82 */ /* 0x000fe20000000800 */
[----:B------:R-:W1:Y:S07]  /*0010*/  S2R R0, SR_TID.X ;  /* 0x0000000000007919 */ /* 0x000e6e0000002100 */
[----:B------:R-:W2:Y:S01]  /*0020*/  LDC.64 R6, c[0x0][0x228] ;  /* 0x00008a00ff067b82 */ /* 0x000ea20000000a00 */
[----:B------:R-:W-:Y:S01]  /*0030*/  ULDC.64 UR4, c[0x0][0x208] ;  /* 0x0000820000047ab9 */ /* 0x000fe20000000a00 */
[----:B------:R-:W3:Y:S06]  /*0040*/  S2R R5, SR_CTAID.X ;  /* 0x0000000000057919 */ /* 0x000eec0000002500 */
[----:B------:R-:W4:Y:S08]  /*0050*/  LDC.64 R12, c[0x0][0x218] ;  /* 0x00008600ff0c7b82 */ /* 0x000f300000000a00 */
[----:B------:R-:W5:Y:S08]  /*0060*/  LDC.64 R14, c[0x0][0x240] ;  /* 0x00009000ff0e7b82 */ /* 0x000f700000000a00 */
[----:B------:R-:W4:Y:S01]  /*0070*/  LDC.64 R16, c[0x0][0x220] ;  /* 0x00008800ff107b82 */ /* 0x000f220000000a00 */
[----:B-1----:R-:W-:-:S07]  /*0080*/  SHF.L.U32 R0, R0, 0x1, RZ ;  /* 0x0000000100007819 */ /* 0x002fce00000006ff */
[----:B------:R-:W1:Y:S01]  /*0090*/  LDC.64 R18, c[0x0][0x248] ;  /* 0x00009200ff127b82 */ /* 0x000e620000000a00 */
[----:B---3--:R-:W-:Y:S02]  /*00a0*/  SHF.R.S32.HI R3, RZ, 0x16, R5 ;  /* 0x00000016ff037819 */ /* 0x008fe40000011405 */
[----:B------:R-:W-:Y:S02]  /*00b0*/  LOP3.LUT R0, R0, 0x1fe, RZ, 0xc0, !PT ;  /* 0x000001fe00007812 */ /* 0x000fe400078ec0ff */
[----:B------:R-:W-:-:S03]  /*00c0*/  SGXT R3, R3, 0x1 ;  /* 0x000000010303781a */ /* 0x000fc60000000200 */
[----:B------:R-:W3:Y:S01]  /*00d0*/  LDC.64 R8, c[0x0][0x238] ;  /* 0x00008e00ff087b82 */ /* 0x000ee20000000a00 */
[----:B------:R-:W-:-:S04]  /*00e0*/  LEA R0, R5, R0, 0x9 ;  /* 0x0000000005007211 */ /* 0x000fc800078e48ff */
[----:B------:R-:W-:-:S03]  /*00f0*/  LEA.HI R4, R3, R0, RZ, 0x9 ;  /* 0x0000000003047211 */ /* 0x000fc600078f48ff */
[----:B------:R-:W1:Y:S01]  /*0100*/  LDC.64 R2, c[0x0][0x250] ;  /* 0x00009400ff027b82 */ /* 0x000e620000000a00 */
[----:B------:R-:W-:-:S04]  /*0110*/  LOP3.LUT R21, R4, 0xfffffe00, RZ, 0xc0, !PT ;  /* 0xfffffe0004157812 */ /* 0x000fc800078ec0ff */
[----:B------:R-:W-:-:S03]  /*0120*/  IADD3 R21, R0, -R21, RZ ;  /* 0x8000001500157210 */ /* 0x000fc60007ffe0ff */
[----:B------:R-:W3:Y:S02]  /*0130*/  LDC.64 R22, c[0x0][0x230] ;  /* 0x00008c00ff167b82 */ /* 0x000ee40000000a00 */
[----:B--2---:R-:W-:-:S06]  /*0140*/  IMAD.WIDE R6, R21, 0x4, R6 ;  /* 0x0000000415067825 */ /* 0x004fcc00078e0206 */
[----:B------:R-:W2:Y:S01]  /*0150*/  LDG.E.EL.64 R6, desc[UR4][R6.64] ;  /* 0x0000000406067981 */ /* 0x000ea2000c2e1b00 */
[----:B------:R-:W3:Y:S01]  /*0160*/  LDC.64 R10, c[0x0][0x258] ;  /* 0x00009600ff0a7b82 */ /* 0x000ee20000000a00 */
[----:B01----:R-:W-:-:S07]  /*0170*/  IMAD.WIDE R2, R21, 0x4, R2 ;  /* 0x0000000415027825 */ /* 0x003fce00078e0202 */
[----:B------:R-:W0:Y:S01]  /*0180*/  LDC.64 R4, c[0x0][0x260] ;  /* 0x00009800ff047b82 */ /* 0x000e220000000a00 */
[----:B------:R-:W2:Y:S01]  /*0190*/  LDG.E.EL.64 R2, desc[UR4][R2.64] ;  /* 0x0000000402027981 */ /* 0x000ea2000c2e1b00 */
[----:B----4-:R-:W-:-:S04]  /*01a0*/  IMAD.WIDE R12, R0, 0x4, R12 ;  /* 0x00000004000c7825 */ /* 0x010fc800078e020c */
[----:B-----5:R-:W-:Y:S02]  /*01b0*/  IMAD.WIDE R14, R0, 0x4, R14 ;  /* 0x00000004000e7825 */ /* 0x020fe400078e020e */
[----:B------:R-:W4:Y:S02]  /*01c0*/  LDG.E.64 R12, desc[UR4][R12.64] ;  /* 0x000000040c0c7981 */ /* 0x000f24000c1e1b00 */
[C---:B------:R-:W-:Y:S02]  /*01d0*/  IMAD.WIDE R16, R21.reuse, 0x4, R16 ;  /* 0x0000000415107825 */ /* 0x040fe400078e0210 */
[----:B------:R-:W5:Y:S02]  /*01e0*/  LDG.E.64 R14, desc[UR4][R14.64] ;  /* 0x000000040e0e7981 */ /* 0x000f64000c1e1b00 */
[C---:B------:R-:W-:Y:S02]  /*01f0*/  IMAD.WIDE R18, R21.reuse, 0x4, R18 ;  /* 0x0000000415127825 */ /* 0x040fe400078e0212 */
[----:B------:R-:W4:Y:S02]  /*0200*/  LDG.E.EL.64 R16, desc[UR4][R16.64] ;  /* 0x0000000410107981 */ /* 0x000f24000c2e1b00 */
[----:B---3--:R-:W-:-:S02]  /*0210*/  IMAD.WIDE R24, R21, 0x4, R8 ;  /* 0x0000000415187825 */ /* 0x008fc400078e0208 */
[----:B------:R-:W5:Y:S02]  /*0220*/  LDG.E.EL.64 R18, desc[UR4][R18.64] ;  /* 0x0000000412127981 */ /* 0x000f64000c2e1b00 */
[----:B------:R-:W-:-:S04]  /*0230*/  IMAD.WIDE R22, R21, 0x4, R22 ;  /* 0x0000000415167825 */ /* 0x000fc800078e0216 */
[C---:B------:R-:W-:Y:S02]  /*0240*/  IMAD.WIDE R10, R21.reuse, 0x4, R10 ;  /* 0x00000004150a7825 */ /* 0x040fe400078e020a */
[----:B------:R-:W3:Y:S02]  /*0250*/  LDG.E.EL.64 R22, desc[UR4][R22.64] ;  /* 0x0000000416167981 */ /* 0x000ee4000c2e1b00 */
[----:B0-----:R-:W-:Y:S02]  /*0260*/  IMAD.WIDE R8, R21, 0x4, R4 ;  /* 0x0000000415087825 */ /* 0x001fe400078e0204 */
[----:B------:R0:W3:Y:S04]  /*0270*/  LDG.E.EL.64 R4, desc[UR4][R24.64] ;  /* 0x0000000418047981 */ /* 0x0000e8000c2e1b00 */
[----:B------:R-:W3:Y:S04]  /*0280*/  LDG.E.EL.64 R10, desc[UR4][R10.64] ;  /* 0x000000040a0a7981 */ /* 0x000ee8000c2e1b00 */
[----:B------:R-:W3:Y:S01]  /*0290*/  LDG.E.EL.64 R8, desc[UR4][R8.64] ;  /* 0x0000000408087981 */ /* 0x000ee2000c2e1b00 */
[----:B--2---:R-:W-:Y:S01]  /*02a0*/  FADD R6, R6, 9.9999997473787516356e-06 ;  /* 0x3727c5ac06067421 */ /* 0x004fe20000000000 */
[----:B------:R-:W-:-:S05]  /*02b0*/  FADD R7, R7, 9.9999997473787516356e-06 ;  /* 0x3727c5ac07077421 */ /* 0x000fca0000000000 */
[----:B------:R-:W1:Y:S01]  /*02c0*/  MUFU.SQRT R6, R6 ;  /* 0x0000000600067308 */ /* 0x000e620000002000 */
[----:B------:R-:W-:Y:S01]  /*02d0*/  FADD R20, R2, 9.9999997473787516356e-06 ;  /* 0x3727c5ac02147421 */ /* 0x000fe20000000000 */
[----:B------:R-:W-:-:S06]  /*02e0*/  FADD R3, R3, 9.9999997473787516356e-06 ;  /* 0x3727c5ac03037421 */ /* 0x000fcc0000000000 */
[----:B------:R-:W2:Y:S08]  /*02f0*/  MUFU.SQRT R21, R7 ;  /* 0x0000000700157308 */ /* 0x000eb00000002000 */
[----:B------:R-:W4:Y:S01]  /*0300*/  MUFU.SQRT R26, R20 ;  /* 0x00000014001a7308 */ /* 0x000f220000002000 */
[----:B-1----:R-:W-:-:S07]  /*0310*/  FSETP.GT.AND P6, PT, R6, 8.50705917302346158658e+37, PT ;  /* 0x7e8000000600780b */ /* 0x002fce0003fc4000 */
[----:B0-----:R-:W0:Y:S01]  /*0320*/  MUFU.SQRT R25, R3 ;  /* 0x0000000300197308 */ /* 0x001e220000002000 */
[----:B------:R-:W-:Y:S01]  /*0330*/  HFMA2.MMA R2, -RZ, RZ, 1.625, 0 ;  /* 0x3e800000ff027435 */ /* 0x000fe200000001ff */
[----:B------:R-:W-:Y:S02]  /*0340*/  FSETP.GEU.AND P5, PT, R6, 1.175494350822287508e-38, PT ;  /* 0x008000000600780b */ /* 0x000fe40003fae000 */
[C---:B--2---:R-:W-:Y:S02]  /*0350*/  FSETP.GT.AND P4, PT, R21.reuse, 8.50705917302346158658e+37, PT ;  /* 0x7e8000001500780b */ /* 0x044fe40003f84000 */
[C---:B----4-:R-:W-:Y:S02]  /*0360*/  FSETP.GT.AND P3, PT, R26.reuse, 8.50705917302346158658e+37, PT ;  /* 0x7e8000001a00780b */ /* 0x050fe40003f64000 */
[----:B------:R-:W-:Y:S01]  /*0370*/  FSETP.GEU.AND P0, PT, R26, 1.175494350822287508e-38, PT ;  /* 0x008000001a00780b */ /* 0x000fe20003f0e000 */
[----:B------:R-:W-:Y:S01]  /*0380*/  @P6 FMUL R6, R6, 0.25 ;  /* 0x3e80000006066820 */ /* 0x000fe20000400000 */
[----:B------:R-:W-:-:S02]  /*0390*/  FSETP.GEU.AND P2, PT, R21, 1.175494350822287508e-38, PT ;  /* 0x008000001500780b */ /* 0x000fc40003f4e000 */
[C---:B0-----:R-:W-:Y:S02]  /*03a0*/  FSETP.GT.AND P1, PT, R25.reuse, 8.50705917302346158658e+37, PT ;  /* 0x7e8000001900780b */ /* 0x041fe40003f24000 */
[----:B------:R-:W-:Y:S02]  /*03b0*/  FSEL R3, R2, 1, P6 ;  /* 0x3f80000002037808 */ /* 0x000fe40003000000 */
[----:B------:R-:W-:Y:S01]  /*03c0*/  FSETP.GEU.AND P6, PT, R25, 1.175494350822287508e-38, PT ;  /* 0x008000001900780b */ /* 0x000fe20003fce000 */
[----:B------:R-:W-:Y:S02]  /*03d0*/  @!P5 FMUL R6, R6, 16777216 ;  /* 0x4b8000000606d820 */ /* 0x000fe40000400000 */
[----:B------:R-:W-:Y:S01]  /*03e0*/  @P3 FMUL R26, R26, 0.25 ;  /* 0x3e8000001a1a3820 */ /* 0x000fe20000400000 */
[----:B------:R-:W-:Y:S01]  /*03f0*/  @P4 FMUL R21, R21, 0.25 ;  /* 0x3e80000015154820 */ /* 0x000fe20000400000 */
[----:B------:R-:W0:Y:S02]  /*0400*/  MUFU.RCP R20, R6 ;  /* 0x0000000600147308 */ /* 0x000e240000001000 */
[----:B------:R-:W-:Y:S01]  /*0410*/  @!P0 FMUL R26, R26, 16777216 ;  /* 0x4b8000001a1a8820 */ /* 0x000fe20000400000 */
[----:B------:R-:W-:Y:S01]  /*0420*/  @!P2 FMUL R21, R21, 16777216 ;  /* 0x4b8000001515a820 */ /* 0x000fe20000400000 */
[----:B------:R-:W-:-:S04]  /*0430*/  @P1 FMUL R25, R25, 0.25 ;  /* 0x3e80000019191820 */ /* 0x000fc80000400000 */
[----:B------:R-:W-:Y:S01]  /*0440*/  @!P6 FMUL R25, R25, 16777216 ;  /* 0x4b8000001919e820 */ /* 0x000fe20000400000 */
[----:B------:R-:W1:Y:S01]  /*0450*/  MUFU.RCP R7, R26 ;  /* 0x0000001a00077308 */ /* 0x000e620000001000 */
[----:B------:R-:W-:Y:S01]  /*0460*/  @!P5 FMUL R3, R3, 16777216 ;  /* 0x4b8000000303d820 */ /* 0x000fe20000400000 */
[----:B------:R-:W-:-:S06]  /*0470*/  FSEL R28, R2, 1, P3 ;  /* 0x3f800000021c7808 */ /* 0x000fcc0001800000 */
[----:B------:R-:W2:Y:S01]  /*0480*/  MUFU.RCP R21, R21 ;  /* 0x0000001500157308 */ /* 0x000ea20000001000 */
[----:B------:R-:W-:-:S07]  /*0490*/  FSEL R24, R2, 1, P4 ;  /* 0x3f80000002187808 */ /* 0x000fce0002000000 */
[----:B------:R-:W4:Y:S01]  /*04a0*/  MUFU.RCP R6, R25 ;  /* 0x0000001900067308 */ /* 0x000f220000001000 */
[----:B------:R-:W-:Y:S01]  /*04b0*/  FSEL R27, R2, 1, P1 ;  /* 0x3f800000021b7808 */ /* 0x000fe20000800000 */
[----:B0-----:R-:W-:Y:S01]  /*04c0*/  FMUL R20, R20, R3 ;  /* 0x0000000314147220 */ /* 0x001fe20000400000 */
[----:B------:R-:W-:Y:S01]  /*04d0*/  @!P0 FMUL R28, R28, 16777216 ;  /* 0x4b8000001c1c8820 */ /* 0x000fe20000400000 */
[----:B------:R-:W0:Y:S01]  /*04e0*/  LDC.64 R2, c[0x0][0x210] ;  /* 0x00008400ff027b82 */ /* 0x000e220000000a00 */
[----:B------:R-:W-:Y:S01]  /*04f0*/  @!P2 FMUL R24, R24, 16777216 ;  /* 0x4b8000001818a820 */ /* 0x000fe20000400000 */
[----:B------:R-:W-:Y:S01]  /*0500*/  @!P6 FMUL R27, R27, 16777216 ;  /* 0x4b8000001b1be820 */ /* 0x000fe20000400000 */
[----:B-1----:R-:W-:Y:S01]  /*0510*/  FMUL R7, R7, R28 ;  /* 0x0000001c07077220 */ /* 0x002fe20000400000 */
[----:B------:R-:W-:Y:S01]  /*0520*/  FADD R29, R12, -R16 ;  /* 0x800000100c1d7221 */ /* 0x000fe20000000000 */
[----:B-----5:R-:W-:Y:S01]  /*0530*/  FADD R14, R14, -R18 ;  /* 0x800000120e0e7221 */ /* 0x020fe20000000000 */
[----:B--2---:R-:W-:Y:S01]  /*0540*/  FMUL R21, R21, R24 ;  /* 0x0000001815157220 */ /* 0x004fe20000400000 */
[----:B------:R-:W-:Y:S01]  /*0550*/  FADD R12, R13, -R17 ;  /* 0x800000110d0c7221 */ /* 0x000fe20000000000 */
[----:B------:R-:W-:Y:S01]  /*0560*/  FADD R15, R15, -R19 ;  /* 0x800000130f0f7221 */ /* 0x000fe20000000000 */
[----:B------:R-:W-:Y:S01]  /*0570*/  FMUL R29, R20, R29 ;  /* 0x0000001d141d7220 */ /* 0x000fe20000400000 */
[----:B------:R-:W-:Y:S01]  /*0580*/  FMUL R7, R7, R14 ;  /* 0x0000000e07077220 */ /* 0x000fe20000400000 */
[----:B----4-:R-:W-:Y:S01]  /*0590*/  FMUL R6, R6, R27 ;  /* 0x0000001b06067220 */ /* 0x010fe20000400000 */
[----:B------:R-:W-:Y:S01]  /*05a0*/  FMUL R12, R21, R12 ;  /* 0x0000000c150c7220 */ /* 0x000fe20000400000 */
[----:B---3--:R-:W-:Y:S01]  /*05b0*/  FFMA R4, R22, R29, R4 ;  /* 0x0000001d16047223 */ /* 0x008fe20000000004 */
[----:B------:R-:W-:Y:S01]  /*05c0*/  FFMA R7, R10, R7, R8 ;  /* 0x000000070a077223 */ /* 0x000fe20000000008 */
[----:B------:R-:W-:Y:S01]  /*05d0*/  FMUL R6, R6, R15 ;  /* 0x0000000f06067220 */ /* 0x000fe20000400000 */
[----:B------:R-:W-:-:S03]  /*05e0*/  FFMA R5, R23, R12, R5 ;  /* 0x0000000c17057223 */ /* 0x000fc60000000005 */
[----:B------:R-:W-:Y:S01]  /*05f0*/  FFMA R6, R11, R6, R9 ;  /* 0x000000060b067223 */ /* 0x000fe20000000009 */
[C---:B------:R-:W-:Y:S01]  /*0600*/  FSETP.GEU.AND P0, PT, R4.reuse, -R7, PT ;  /* 0x800000070400720b */ /* 0x040fe20003f0e000 */
[----:B------:R-:W-:Y:S02]  /*0610*/  FADD R4, R4, R7 ;  /* 0x0000000704047221 */ /* 0x000fe40000000000 */
[C---:B------:R-:W-:Y:S01]  /*0620*/  FADD R7, R5.reuse, R6 ;  /* 0x0000000605077221 */ /* 0x040fe20000000000 */
[----:B------:R-:W-:Y:S01]  /*0630*/  FSETP.GEU.AND P1, PT, R5, -R6, PT ;  /* 0x800000060500720b */ /* 0x000fe20003f2e000 */
[----:B0-----:R-:W-:Y:S01]  /*0640*/  IMAD.WIDE R2, R0, 0x4, R2 ;  /* 0x0000000400027825 */ /* 0x001fe200078e0202 */
[----:B------:R-:W-:Y:S02]  /*0650*/  FSEL R4, R4, RZ, P0 ;  /* 0x000000ff04047208 */ /* 0x000fe40000000000 */
[----:B------:R-:W-:-:S05]  /*0660*/  FSEL R5, R7, RZ, P1 ;  /* 0x000000ff07057208 */ /* 0x000fca0000800000 */
[----:B------:R-:W-:Y:S01]  /*0670*/  STG.E.64 desc[UR4][R2.64], R4 ;  /* 0x0000000402007986 */ /* 0x000fe2000c101b04 */
[----:B------:R-:W-:Y:S05]  /*0680*/  EXIT ;  /* 0x000000000000794d */ /* 0x000fea0003800000 */
.L_x_0:
[----:B------:R-:W-:-:S00]  /*0690*/  BRA `(.L_x_0) ;  /* 0xfffffffc00fc7947 */ /* 0x000fc0000383ffff */
[----:B------:R-:W-:-:S00]  /*06a0*/  NOP ;  /* 0x0000000000007918 */ /* 0x000fc00000000000 */
        /* <DEDUP_REMOVED lines=13> */
.L_x_1:


//--------------------- .nv.global.init           --------------------------
	.section	.nv.global.init,"aw",@progbits
.nv.global.init:
	.type		_$_str,@object
	.size		_$_str,(_$_str_$_2 - _$_str)
_$_str:
        /*0000*/ 	.byte	0x5f, 0x5f, 0x43, 0x55, 0x44, 0x41, 0x5f, 0x46, 0x54, 0x5a, 0x00
	.type		_$_str_$_2,@object
	.size		_$_str_$_2,(.L_1 - _$_str_$_2)
_$_str_$_2:
        /*000b*/ 	.byte	0x5f, 0x5f, 0x43, 0x55, 0x44, 0x41, 0x5f, 0x50, 0x52, 0x45, 0x43, 0x5f, 0x53, 0x51, 0x52, 0x54
        /*001b*/ 	.byte	0x00
.L_1:


//--------------------- .nv.constant0.triton_poi_fused__native_batch_norm_legit_no_training_add_relu_18 --------------------------
	.section	.nv.constant0.triton_poi_fused__native_batch_norm_legit_no_training_add_relu_18,"a",@progbits
	.sectionflags	@""
	.align	4
.nv.constant0.triton_poi_fused__native_batch_norm_legit_no_training_add_relu_18:
	.zero		620
